//
// Generated by NVIDIA NVVM Compiler
//
// Compiler Build ID: CL-36424714
// Cuda compilation tools, release 13.0, V13.0.88
// Based on NVVM 20.0.0
//

.version 9.0
.target sm_100
.address_size 64

	// .globl	_Z3addPdS_S_

.visible .entry _Z3addPdS_S_(
	.param .u64 .ptr .align 1 _Z3addPdS_S__param_0,
	.param .u64 .ptr .align 1 _Z3addPdS_S__param_1,
	.param .u64 .ptr .align 1 _Z3addPdS_S__param_2
)
{
	.reg .b32 	%r<5>;
	.reg .b64 	%rd<11>;
	.reg .b64 	%fd<4>;

	ld.param.u64 	%rd1, [_Z3addPdS_S__param_0];
	ld.param.u64 	%rd2, [_Z3addPdS_S__param_1];
	ld.param.u64 	%rd3, [_Z3addPdS_S__param_2];
	cvta.to.global.u64 	%rd4, %rd3;
	cvta.to.global.u64 	%rd5, %rd2;
	cvta.to.global.u64 	%rd6, %rd1;
	mov.u32 	%r1, %tid.x;
	mov.u32 	%r2, %ctaid.x;
	mov.u32 	%r3, %ntid.x;
	mad.lo.s32 	%r4, %r2, %r3, %r1;
	mul.wide.s32 	%rd7, %r4, 8;
	add.s64 	%rd8, %rd6, %rd7;
	ld.global.f64 	%fd1, [%rd8];
	add.s64 	%rd9, %rd5, %rd7;
	ld.global.f64 	%fd2, [%rd9];
	add.f64 	%fd3, %fd1, %fd2;
	add.s64 	%rd10, %rd4, %rd7;
	st.global.f64 	[%rd10], %fd3;
	ret;

}


// ===== COMPILED SASS (sm_100) =====

	.target	sm_100

	.elftype	@"ET_EXEC"


//--------------------- .note.nv.tkinfo           --------------------------
	.section	.note.nv.tkinfo,"",@"SHT_NOTE"
	.sectionflags	@"SHF_NOTE_NV_TKINFO"
	.tkinfo
        /*0018*/ 	.word	0x00000002
        /*0030*/ 	.string	""
        /*0030*/ 	.string	"ptxas"
        /*0030*/ 	.string	"Cuda compilation tools, release 13.0, V13.0.88"
        /*0030*/ 	.string	"Build cuda_13.0.r13.0/compiler.36424714_0"
        /*0030*/ 	.string	"-arch sm_100 -m 64 "



//--------------------- .note.nv.cuinfo           --------------------------
	.section	.note.nv.cuinfo,"",@"SHT_NOTE"
	.sectionflags	@"SHF_NOTE_NV_CUINFO"
        /*0018*/ 	.short	0x0002
        /*001a*/ 	.short	0x0064
        /*001c*/ 	.short	0x0082
	.zero		2


//--------------------- .nv.info                  --------------------------
	.section	.nv.info,"",@"SHT_CUDA_INFO"
	.align	4


	//----- nvinfo : EIATTR_REGCOUNT
	.align		4
        /*0000*/ 	.byte	0x04, 0x2f
        /*0002*/ 	.short	(.L_1 - .L_0)
	.align		4
.L_0:
        /*0004*/ 	.word	index@(_Z3addPdS_S_)
        /*0008*/ 	.word	0x0000000e


	//----- nvinfo : EIATTR_FRAME_SIZE
	.align		4
.L_1:
        /*000c*/ 	.byte	0x04, 0x11
        /*000e*/ 	.short	(.L_3 - .L_2)
	.align		4
.L_2:
        /*0010*/ 	.word	index@(_Z3addPdS_S_)
        /*0014*/ 	.word	0x00000000


	//----- nvinfo : EIATTR_MIN_STACK_SIZE
	.align		4
.L_3:
        /*0018*/ 	.byte	0x04, 0x12
        /*001a*/ 	.short	(.L_5 - .L_4)
	.align		4
.L_4:
        /*001c*/ 	.word	index@(_Z3addPdS_S_)
        /*0020*/ 	.word	0x00000000
.L_5:


//--------------------- .nv.compat                --------------------------
	.section	.nv.compat,"",@"SHT_CUDA_COMPAT_INFO"
	.align	4
        /*0000*/ 	.byte	0x02, 0x09, 0x00, 0x00, 0x02, 0x02, 0x01, 0x00, 0x02, 0x05, 0x05, 0x00, 0x03, 0x07, 0x01, 0x01
        /*0010*/ 	.byte	0x02, 0x03, 0x00, 0x00, 0x02, 0x06, 0x01, 0x00, 0x04, 0x0b, 0x08, 0x00, 0x01, 0x00, 0x00, 0x00
        /*0020*/ 	.byte	0x00, 0x00, 0x00, 0x00


//--------------------- .nv.info._Z3addPdS_S_     --------------------------
	.section	.nv.info._Z3addPdS_S_,"",@"SHT_CUDA_INFO"
	.sectionflags	@""
	.align	4


	//----- nvinfo : EIATTR_CUDA_API_VERSION
	.align		4
        /*0000*/ 	.byte	0x04, 0x37
        /*0002*/ 	.short	(.L_7 - .L_6)
.L_6:
        /*0004*/ 	.word	0x00000082


	//----- nvinfo : EIATTR_KPARAM_INFO
	.align		4
.L_7:
        /*0008*/ 	.byte	0x04, 0x17
        /*000a*/ 	.short	(.L_9 - .L_8)
.L_8:
        /*000c*/ 	.word	0x00000000
        /*0010*/ 	.short	0x0002
        /*0012*/ 	.short	0x0010
        /*0014*/ 	.byte	0x00, 0xf5, 0x21, 0x00


	//----- nvinfo : EIATTR_KPARAM_INFO
	.align		4
.L_9:
        /*0018*/ 	.byte	0x04, 0x17
        /*001a*/ 	.short	(.L_11 - .L_10)
.L_10:
        /*001c*/ 	.word	0x00000000
        /*0020*/ 	.short	0x0001
        /*0022*/ 	.short	0x0008
        /*0024*/ 	.byte	0x00, 0xf5, 0x21, 0x00


	//----- nvinfo : EIATTR_KPARAM_INFO
	.align		4
.L_11:
        /*0028*/ 	.byte	0x04, 0x17
        /*002a*/ 	.short	(.L_13 - .L_12)
.L_12:
        /*002c*/ 	.word	0x00000000
        /*0030*/ 	.short	0x0000
        /*0032*/ 	.short	0x0000
        /*0034*/ 	.byte	0x00, 0xf5, 0x21, 0x00


	//----- nvinfo : EIATTR_SPARSE_MMA_MASK
	.align		4
.L_13:
        /*0038*/ 	.byte	0x03, 0x50
        /*003a*/ 	.short	0x0000


	//----- nvinfo : EIATTR_MAXREG_COUNT
	.align		4
        /*003c*/ 	.byte	0x03, 0x1b
        /*003e*/ 	.short	0x00ff


	//----- nvinfo : EIATTR_MERCURY_ISA_VERSION
	.align		4
        /*0040*/ 	.byte	0x03, 0x5f
        /*0042*/ 	.short	0x0101


	//----- nvinfo : EIATTR_VRC_CTA_INIT_COUNT
	.align		4
        /*0044*/ 	.byte	0x02, 0x4a
	.zero		1
	.zero		1


	//----- nvinfo : EIATTR_EXIT_INSTR_OFFSETS
	.align		4
        /*0048*/ 	.byte	0x04, 0x1c
        /*004a*/ 	.short	(.L_15 - .L_14)


	//   ....[0]....
.L_14:
        /*004c*/ 	.word	0x00000100


	//----- nvinfo : EIATTR_CBANK_PARAM_SIZE
	.align		4
.L_15:
        /*0050*/ 	.byte	0x03, 0x19
        /*0052*/ 	.short	0x0018


	//----- nvinfo : EIATTR_PARAM_CBANK
	.align		4
        /*0054*/ 	.byte	0x04, 0x0a
        /*0056*/ 	.short	(.L_17 - .L_16)
	.align		4
.L_16:
        /*0058*/ 	.word	index@(.nv.constant0._Z3addPdS_S_)
        /*005c*/ 	.short	0x0380
        /*005e*/ 	.short	0x0018


	//----- nvinfo : EIATTR_SW_WAR
	.align		4
.L_17:
        /*0060*/ 	.byte	0x04, 0x36
        /*0062*/ 	.short	(.L_19 - .L_18)
.L_18:
        /*0064*/ 	.word	0x00000008
.L_19:


//--------------------- .nv.callgraph             --------------------------
	.section	.nv.callgraph,"",@"SHT_CUDA_CALLGRAPH"
	.align	4
	.sectionentsize	8
	.align		4
        /*0000*/ 	.word	0x00000000
	.align		4
        /*0004*/ 	.word	0xffffffff
	.align		4
        /*0008*/ 	.word	0x00000000
	.align		4
        /*000c*/ 	.word	0xfffffffe
	.align		4
        /*0010*/ 	.word	0x00000000
	.align		4
        /*0014*/ 	.word	0xfffffffd
	.align		4
        /*0018*/ 	.word	0x00000000
	.align		4
        /*001c*/ 	.word	0xfffffffc


//--------------------- .text._Z3addPdS_S_        --------------------------
	.section	.text._Z3addPdS_S_,"ax",@progbits
	.align	128
        .global         _Z3addPdS_S_
        .type           _Z3addPdS_S_,@function
        .size           _Z3addPdS_S_,(.L_x_1 - _Z3addPdS_S_)
        .other          _Z3addPdS_S_,@"STO_CUDA_ENTRY STV_DEFAULT"
_Z3addPdS_S_:
.text._Z3addPdS_S_:
[----:B------:R-:W-:Y:S01]  /*0000*/  LDC R1, c[0x0][0x37c] ;  /* 0x0000df00ff017b82 */ /* 0x000fe20000000800 */
[----:B------:R-:W0:Y:S07]  /*0010*/  S2R R11, SR_TID.X ;  /* 0x00000000000b7919 */ /* 0x000e2e0000002100 */
[----:B------:R-:W0:Y:S01]  /*0020*/  S2UR UR6, SR_CTAID.X ;  /* 0x00000000000679c3 */ /* 0x000e220000002500 */
[----:B------:R-:W1:Y:S07]  /*0030*/  LDCU.64 UR4, c[0x0][0x358] ;  /* 0x00006b00ff0477ac */ /* 0x000e6e0008000a00 */
[----:B------:R-:W0:Y:S08]  /*0040*/  LDC R0, c[0x0][0x360] ;  /* 0x0000d800ff007b82 */ /* 0x000e300000000800 */
[----:B------:R-:W2:Y:S08]  /*0050*/  LDC.64 R2, c[0x0][0x380] ;  /* 0x0000e000ff027b82 */ /* 0x000eb00000000a00 */
[----:B------:R-:W3:Y:S01]  /*0060*/  LDC.64 R4, c[0x0][0x388] ;  /* 0x0000e200ff047b82 */ /* 0x000ee20000000a00 */
[----:B0-----:R-:W-:-:S07]  /*0070*/  IMAD R11, R0, UR6, R11 ;  /* 0x00000006000b7c24 */ /* 0x001fce000f8e020b */
[----:B------:R-:W0:Y:S01]  /*0080*/  LDC.64 R8, c[0x0][0x390] ;  /* 0x0000e400ff087b82 */ /* 0x000e220000000a00 */
[----:B--2---:R-:W-:-:S06]  /*0090*/  IMAD.WIDE R2, R11, 0x8, R2 ;  /* 0x000000080b027825 */ /* 0x004fcc00078e0202 */
[----:B-1----:R-:W2:Y:S01]  /*00a0*/  LDG.E.64 R2, desc[UR4][R2.64] ;  /* 0x0000000402027981 */ /* 0x002ea2000c1e1b00 */
[----:B---3--:R-:W-:-:S06]  /*00b0*/  IMAD.WIDE R4, R11, 0x8, R4 ;  /* 0x000000080b047825 */ /* 0x008fcc00078e0204 */
[----:B------:R-:W2:Y:S01]  /*00c0*/  LDG.E.64 R4, desc[UR4][R4.64] ;  /* 0x0000000404047981 */ /* 0x000ea2000c1e1b00 */
[----:B0-----:R-:W-:Y:S01]  /*00d0*/  IMAD.WIDE R8, R11, 0x8, R8 ;  /* 0x000000080b087825 */ /* 0x001fe200078e0208 */
[----:B--2---:R-:W-:-:S07]  /*00e0*/  DADD R6, R2, R4 ;  /* 0x0000000002067229 */ /* 0x004fce0000000004 */
[----:B------:R-:W-:Y:S01]  /*00f0*/  STG.E.64 desc[UR4][R8.64], R6 ;  /* 0x0000000608007986 */ /* 0x000fe2000c101b04 */
[----:B------:R-:W-:Y:S05]  /*0100*/  EXIT ;  /* 0x000000000000794d */ /* 0x000fea0003800000 */
.L_x_0:
[----:B------:R-:W-:-:S00]  /*0110*/  BRA `(.L_x_0) ;  /* 0xfffffffc00fc7947 */ /* 0x000fc0000383ffff */
[----:B------:R-:W-:-:S00]  /*0120*/  NOP ;  /* 0x0000000000007918 */ /* 0x000fc00000000000 */
        /* <DEDUP_REMOVED lines=13> */
.L_x_1:


//--------------------- .nv.shared.reserved.0     --------------------------
	.section	.nv.shared.reserved.0,"aw",@nobits
	.weak		__nv_reservedSMEM_offset_0_alias
	.size		__nv_reservedSMEM_offset_0_alias, 0, 64
	.other		__nv_reservedSMEM_offset_0_alias,@"STO_CUDA_RESERVED_SHARED STV_DEFAULT"
__nv_reservedSMEM_offset_0_alias:
	.zero		0
	.zero		64


//--------------------- .nv.constant0._Z3addPdS_S_ --------------------------
	.section	.nv.constant0._Z3addPdS_S_,"a",@progbits
	.sectionflags	@""
	.align	4
.nv.constant0._Z3addPdS_S_:
	.zero		920


//--------------------- SYMBOLS --------------------------

	.type		.nv.reservedSmem.offset0,@object
	.size		.nv.reservedSmem.offset0,0x4
